//
// Generated by NVIDIA NVVM Compiler
//
// Compiler Build ID: CL-36424714
// Cuda compilation tools, release 13.0, V13.0.88
// Based on NVVM 20.0.0
//

.version 9.0
.target sm_100
.address_size 64

	// .globl	_Z6chargeP4cell
.const .align 4 .b8 x_part_dev[20000];
.const .align 4 .b8 y_part_dev[20000];

.visible .entry _Z6chargeP4cell(
	.param .u64 .ptr .align 1 _Z6chargeP4cell_param_0
)
{
	.reg .pred 	%p<21>;
	.reg .b32 	%r<50>;
	.reg .b32 	%f<140>;
	.reg .b64 	%rd<10>;

	ld.param.u64 	%rd1, [_Z6chargeP4cell_param_0];
	mov.u32 	%r6, %ctaid.x;
	mov.u32 	%r7, %ntid.x;
	mov.u32 	%r8, %tid.x;
	mad.lo.s32 	%r9, %r6, %r7, %r8;
	mul.hi.s32 	%r10, %r9, 870878743;
	shr.u32 	%r11, %r10, 31;
	shr.s32 	%r12, %r10, 13;
	add.s32 	%r13, %r12, %r11;
	mul.wide.s32 	%rd2, %r13, 4;
	mov.u64 	%rd3, x_part_dev;
	add.s64 	%rd4, %rd3, %rd2;
	ld.const.f32 	%f15, [%rd4];
	cvt.rzi.s32.f32 	%r1, %f15;
	mov.u64 	%rd5, y_part_dev;
	add.s64 	%rd6, %rd5, %rd2;
	ld.const.f32 	%f16, [%rd6];
	cvt.rzi.s32.f32 	%r2, %f16;
	mul.hi.s32 	%r14, %r13, 870878743;
	shr.u32 	%r15, %r14, 31;
	shr.s32 	%r16, %r14, 13;
	add.s32 	%r17, %r16, %r15;
	mul.lo.s32 	%r18, %r17, 40401;
	sub.s32 	%r19, %r13, %r18;
	mul.hi.s32 	%r20, %r19, 42735993;
	shr.u32 	%r21, %r20, 31;
	shr.s32 	%r22, %r20, 1;
	add.s32 	%r4, %r22, %r21;
	mul.lo.s32 	%r23, %r4, 201;
	sub.s32 	%r3, %r19, %r23;
	cvt.rn.f32.s32 	%f17, %r1;
	cvt.rn.f32.s32 	%f18, %r3;
	sub.f32 	%f1, %f18, %f17;
	abs.f32 	%f2, %f1;
	setp.eq.f32 	%p1, %f1, 0f3F800000;
	mov.f32 	%f138, 0f3F800000;
	@%p1 bra 	$L__BB0_5;
	setp.num.f32 	%p2, %f2, %f2;
	@%p2 bra 	$L__BB0_3;
	mov.f32 	%f74, 0f40000000;
	add.rn.f32 	%f138, %f1, %f74;
	bra.uni 	$L__BB0_5;
$L__BB0_3:
	setp.lt.f32 	%p3, %f2, 0f00800000;
	mul.f32 	%f19, %f2, 0f4B800000;
	selp.f32 	%f20, %f19, %f2, %p3;
	mov.b32 	%r24, %f20;
	add.s32 	%r25, %r24, -1060439283;
	and.b32  	%r26, %r25, -8388608;
	sub.s32 	%r27, %r24, %r26;
	mov.b32 	%f21, %r27;
	cvt.rn.f32.s32 	%f22, %r26;
	selp.f32 	%f23, 0fC1C00000, 0f00000000, %p3;
	fma.rn.f32 	%f24, %f22, 0f34000000, %f23;
	add.f32 	%f25, %f21, 0fBF800000;
	add.f32 	%f26, %f21, 0f3F800000;
	rcp.approx.ftz.f32 	%f27, %f26;
	add.f32 	%f28, %f25, %f25;
	mul.f32 	%f29, %f28, %f27;
	mul.f32 	%f30, %f29, %f29;
	neg.f32 	%f31, %f29;
	sub.f32 	%f32, %f25, %f29;
	add.f32 	%f33, %f32, %f32;
	fma.rn.f32 	%f34, %f31, %f25, %f33;
	mul.rn.f32 	%f35, %f27, %f34;
	fma.rn.f32 	%f36, %f30, 0f3A2C32E4, 0f3B52E7DB;
	fma.rn.f32 	%f37, %f36, %f30, 0f3C93BB73;
	fma.rn.f32 	%f38, %f37, %f30, 0f3DF6384F;
	mul.rn.f32 	%f39, %f38, %f30;
	fma.rn.f32 	%f40, %f29, 0f3FB8AA3B, %f24;
	mul.f32 	%f41, %f39, 0f40400000;
	sub.f32 	%f42, %f24, %f40;
	fma.rn.f32 	%f43, %f29, 0f3FB8AA3B, %f42;
	fma.rn.f32 	%f44, %f35, 0f3FB8AA3B, %f43;
	fma.rn.f32 	%f45, %f29, 0f32A55E34, %f44;
	fma.rn.f32 	%f46, %f41, %f35, %f45;
	fma.rn.f32 	%f47, %f39, %f29, %f46;
	add.rn.f32 	%f48, %f40, %f47;
	mov.f32 	%f49, 0f40000000;
	mul.rn.f32 	%f50, %f48, %f49;
	cvt.rni.f32.f32 	%f51, %f50;
	sub.f32 	%f52, %f50, %f51;
	neg.f32 	%f53, %f50;
	fma.rn.f32 	%f54, %f48, 0f40000000, %f53;
	neg.f32 	%f55, %f40;
	add.rn.f32 	%f56, %f48, %f55;
	neg.f32 	%f57, %f56;
	add.rn.f32 	%f58, %f47, %f57;
	fma.rn.f32 	%f59, %f58, 0f40000000, %f54;
	add.f32 	%f60, %f52, %f59;
	setp.gt.f32 	%p4, %f51, 0f00000000;
	selp.b32 	%r28, 0, -2097152000, %p4;
	setp.neu.f32 	%p5, %f1, 0f00000000;
	setp.neu.f32 	%p6, %f2, 0f7F800000;
	setp.lt.f32 	%p7, %f50, 0f00000000;
	selp.f32 	%f61, 0f00000000, 0f7F800000, %p7;
	abs.f32 	%f62, %f50;
	setp.gt.f32 	%p8, %f62, 0f43180000;
	cvt.rzi.s32.f32 	%r29, %f51;
	shl.b32 	%r30, %r29, 23;
	sub.s32 	%r31, %r30, %r28;
	mov.b32 	%f63, %r31;
	add.s32 	%r32, %r28, 2130706432;
	mov.b32 	%f64, %r32;
	fma.rn.f32 	%f65, %f60, 0f391FCB8E, 0f3AAF85ED;
	fma.rn.f32 	%f66, %f65, %f60, 0f3C1D9856;
	fma.rn.f32 	%f67, %f66, %f60, 0f3D6357BB;
	fma.rn.f32 	%f68, %f67, %f60, 0f3E75FDEC;
	fma.rn.f32 	%f69, %f68, %f60, 0f3F317218;
	fma.rn.f32 	%f70, %f69, %f60, 0f3F800000;
	mul.f32 	%f71, %f70, %f64;
	mul.f32 	%f72, %f71, %f63;
	selp.f32 	%f138, %f61, %f72, %p8;
	and.pred  	%p9, %p5, %p6;
	@%p9 bra 	$L__BB0_5;
	add.f32 	%f73, %f1, %f1;
	mov.b32 	%r33, %f73;
	and.b32  	%r34, %r33, 2147483647;
	mov.b32 	%f138, %r34;
$L__BB0_5:
	cvt.rn.f32.s32 	%f76, %r4;
	cvt.rn.f32.s32 	%f77, %r2;
	sub.f32 	%f7, %f76, %f77;
	abs.f32 	%f8, %f7;
	setp.eq.f32 	%p10, %f7, 0f3F800000;
	mov.f32 	%f139, 0f3F800000;
	@%p10 bra 	$L__BB0_10;
	setp.num.f32 	%p11, %f8, %f8;
	@%p11 bra 	$L__BB0_8;
	mov.f32 	%f133, 0f40000000;
	add.rn.f32 	%f139, %f7, %f133;
	bra.uni 	$L__BB0_10;
$L__BB0_8:
	setp.lt.f32 	%p12, %f8, 0f00800000;
	mul.f32 	%f78, %f8, 0f4B800000;
	selp.f32 	%f79, %f78, %f8, %p12;
	mov.b32 	%r35, %f79;
	add.s32 	%r36, %r35, -1060439283;
	and.b32  	%r37, %r36, -8388608;
	sub.s32 	%r38, %r35, %r37;
	mov.b32 	%f80, %r38;
	cvt.rn.f32.s32 	%f81, %r37;
	selp.f32 	%f82, 0fC1C00000, 0f00000000, %p12;
	fma.rn.f32 	%f83, %f81, 0f34000000, %f82;
	add.f32 	%f84, %f80, 0fBF800000;
	add.f32 	%f85, %f80, 0f3F800000;
	rcp.approx.ftz.f32 	%f86, %f85;
	add.f32 	%f87, %f84, %f84;
	mul.f32 	%f88, %f87, %f86;
	mul.f32 	%f89, %f88, %f88;
	neg.f32 	%f90, %f88;
	sub.f32 	%f91, %f84, %f88;
	add.f32 	%f92, %f91, %f91;
	fma.rn.f32 	%f93, %f90, %f84, %f92;
	mul.rn.f32 	%f94, %f86, %f93;
	fma.rn.f32 	%f95, %f89, 0f3A2C32E4, 0f3B52E7DB;
	fma.rn.f32 	%f96, %f95, %f89, 0f3C93BB73;
	fma.rn.f32 	%f97, %f96, %f89, 0f3DF6384F;
	mul.rn.f32 	%f98, %f97, %f89;
	fma.rn.f32 	%f99, %f88, 0f3FB8AA3B, %f83;
	mul.f32 	%f100, %f98, 0f40400000;
	sub.f32 	%f101, %f83, %f99;
	fma.rn.f32 	%f102, %f88, 0f3FB8AA3B, %f101;
	fma.rn.f32 	%f103, %f94, 0f3FB8AA3B, %f102;
	fma.rn.f32 	%f104, %f88, 0f32A55E34, %f103;
	fma.rn.f32 	%f105, %f100, %f94, %f104;
	fma.rn.f32 	%f106, %f98, %f88, %f105;
	add.rn.f32 	%f107, %f99, %f106;
	mov.f32 	%f108, 0f40000000;
	mul.rn.f32 	%f109, %f107, %f108;
	cvt.rni.f32.f32 	%f110, %f109;
	sub.f32 	%f111, %f109, %f110;
	neg.f32 	%f112, %f109;
	fma.rn.f32 	%f113, %f107, 0f40000000, %f112;
	neg.f32 	%f114, %f99;
	add.rn.f32 	%f115, %f107, %f114;
	neg.f32 	%f116, %f115;
	add.rn.f32 	%f117, %f106, %f116;
	fma.rn.f32 	%f118, %f117, 0f40000000, %f113;
	add.f32 	%f119, %f111, %f118;
	setp.gt.f32 	%p13, %f110, 0f00000000;
	selp.b32 	%r39, 0, -2097152000, %p13;
	setp.neu.f32 	%p14, %f7, 0f00000000;
	setp.neu.f32 	%p15, %f8, 0f7F800000;
	setp.lt.f32 	%p16, %f109, 0f00000000;
	selp.f32 	%f120, 0f00000000, 0f7F800000, %p16;
	abs.f32 	%f121, %f109;
	setp.gt.f32 	%p17, %f121, 0f43180000;
	cvt.rzi.s32.f32 	%r40, %f110;
	shl.b32 	%r41, %r40, 23;
	sub.s32 	%r42, %r41, %r39;
	mov.b32 	%f122, %r42;
	add.s32 	%r43, %r39, 2130706432;
	mov.b32 	%f123, %r43;
	fma.rn.f32 	%f124, %f119, 0f391FCB8E, 0f3AAF85ED;
	fma.rn.f32 	%f125, %f124, %f119, 0f3C1D9856;
	fma.rn.f32 	%f126, %f125, %f119, 0f3D6357BB;
	fma.rn.f32 	%f127, %f126, %f119, 0f3E75FDEC;
	fma.rn.f32 	%f128, %f127, %f119, 0f3F317218;
	fma.rn.f32 	%f129, %f128, %f119, 0f3F800000;
	mul.f32 	%f130, %f129, %f123;
	mul.f32 	%f131, %f130, %f122;
	selp.f32 	%f139, %f120, %f131, %p17;
	and.pred  	%p18, %p14, %p15;
	@%p18 bra 	$L__BB0_10;
	add.f32 	%f132, %f7, %f7;
	mov.b32 	%r44, %f132;
	and.b32  	%r45, %r44, 2147483647;
	mov.b32 	%f139, %r45;
$L__BB0_10:
	add.f32 	%f134, %f138, %f139;
	sqrt.rn.f32 	%f13, %f134;
	add.s32 	%r46, %r4, %r2;
	shl.b32 	%r47, %r46, 13;
	add.s32 	%r48, %r3, %r1;
	add.s32 	%r49, %r47, %r48;
	add.s32 	%r5, %r49, -819300;
	setp.gt.u32 	%p19, %r5, 67108863;
	@%p19 bra 	$L__BB0_12;
	cvta.to.global.u64 	%rd7, %rd1;
	mul.wide.u32 	%rd8, %r5, 8;
	add.s64 	%rd9, %rd7, %rd8;
	rcp.rn.f32 	%f135, %f13;
	setp.neu.f32 	%p20, %f13, 0f00000000;
	selp.f32 	%f136, %f135, 0fBF800000, %p20;
	atom.global.add.f32 	%f137, [%rd9], %f136;
$L__BB0_12:
	ret;

}


// ===== COMPILED SASS (sm_100) =====

	.target	sm_100

	.elftype	@"ET_EXEC"


//--------------------- .note.nv.tkinfo           --------------------------
	.section	.note.nv.tkinfo,"",@"SHT_NOTE"
	.sectionflags	@"SHF_NOTE_NV_TKINFO"
	.tkinfo
        /*0018*/ 	.word	0x00000002
        /*0030*/ 	.string	""
        /*0030*/ 	.string	"ptxas"
        /*0030*/ 	.string	"Cuda compilation tools, release 13.0, V13.0.88"
        /*0030*/ 	.string	"Build cuda_13.0.r13.0/compiler.36424714_0"
        /*0030*/ 	.string	"-arch sm_100 -m 64 "



//--------------------- .note.nv.cuinfo           --------------------------
	.section	.note.nv.cuinfo,"",@"SHT_NOTE"
	.sectionflags	@"SHF_NOTE_NV_CUINFO"
        /*0018*/ 	.short	0x0002
        /*001a*/ 	.short	0x0064
        /*001c*/ 	.short	0x0082
	.zero		2


//--------------------- .nv.info                  --------------------------
	.section	.nv.info,"",@"SHT_CUDA_INFO"
	.align	4


	//----- nvinfo : EIATTR_REGCOUNT
	.align		4
        /*0000*/ 	.byte	0x04, 0x2f
        /*0002*/ 	.short	(.L_3 - .L_2)
	.align		4
.L_2:
        /*0004*/ 	.word	index@(_Z6chargeP4cell)
        /*0008*/ 	.word	0x00000013


	//----- nvinfo : EIATTR_FRAME_SIZE
	.align		4
.L_3:
        /*000c*/ 	.byte	0x04, 0x11
        /*000e*/ 	.short	(.L_5 - .L_4)
	.align		4
.L_4:
        /*0010*/ 	.word	index@($__internal_1_$__cuda_sm20_sqrt_rn_f32_slowpath)
        /*0014*/ 	.word	0x00000000


	//----- nvinfo : EIATTR_FRAME_SIZE
	.align		4
.L_5:
        /*0018*/ 	.byte	0x04, 0x11
        /*001a*/ 	.short	(.L_7 - .L_6)
	.align		4
.L_6:
        /*001c*/ 	.word	index@($__internal_0_$__cuda_sm20_rcp_rn_f32_slowpath)
        /*0020*/ 	.word	0x00000000


	//----- nvinfo : EIATTR_FRAME_SIZE
	.align		4
.L_7:
        /*0024*/ 	.byte	0x04, 0x11
        /*0026*/ 	.short	(.L_9 - .L_8)
	.align		4
.L_8:
        /*0028*/ 	.word	index@(_Z6chargeP4cell)
        /*002c*/ 	.word	0x00000000


	//----- nvinfo : EIATTR_MIN_STACK_SIZE
	.align		4
.L_9:
        /*0030*/ 	.byte	0x04, 0x12
        /*0032*/ 	.short	(.L_11 - .L_10)
	.align		4
.L_10:
        /*0034*/ 	.word	index@(_Z6chargeP4cell)
        /*0038*/ 	.word	0x00000000
.L_11:


//--------------------- .nv.compat                --------------------------
	.section	.nv.compat,"",@"SHT_CUDA_COMPAT_INFO"
	.align	4
        /*0000*/ 	.byte	0x02, 0x09, 0x00, 0x00, 0x02, 0x02, 0x01, 0x00, 0x02, 0x05, 0x05, 0x00, 0x03, 0x07, 0x01, 0x01
        /*0010*/ 	.byte	0x02, 0x03, 0x00, 0x00, 0x02, 0x06, 0x01, 0x00, 0x04, 0x0b, 0x08, 0x00, 0x01, 0x00, 0x00, 0x00
        /*0020*/ 	.byte	0x00, 0x00, 0x00, 0x00


//--------------------- .nv.info._Z6chargeP4cell  --------------------------
	.section	.nv.info._Z6chargeP4cell,"",@"SHT_CUDA_INFO"
	.sectionflags	@""
	.align	4


	//----- nvinfo : EIATTR_CUDA_API_VERSION
	.align		4
        /*0000*/ 	.byte	0x04, 0x37
        /*0002*/ 	.short	(.L_13 - .L_12)
.L_12:
        /*0004*/ 	.word	0x00000082


	//----- nvinfo : EIATTR_KPARAM_INFO
	.align		4
.L_13:
        /*0008*/ 	.byte	0x04, 0x17
        /*000a*/ 	.short	(.L_15 - .L_14)
.L_14:
        /*000c*/ 	.word	0x00000000
        /*0010*/ 	.short	0x0000
        /*0012*/ 	.short	0x0000
        /*0014*/ 	.byte	0x00, 0xf5, 0x21, 0x00


	//----- nvinfo : EIATTR_SPARSE_MMA_MASK
	.align		4
.L_15:
        /*0018*/ 	.byte	0x03, 0x50
        /*001a*/ 	.short	0x0000


	//----- nvinfo : EIATTR_MAXREG_COUNT
	.align		4
        /*001c*/ 	.byte	0x03, 0x1b
        /*001e*/ 	.short	0x00ff


	//----- nvinfo : EIATTR_MERCURY_ISA_VERSION
	.align		4
        /*0020*/ 	.byte	0x03, 0x5f
        /*0022*/ 	.short	0x0101


	//----- nvinfo : EIATTR_VRC_CTA_INIT_COUNT
	.align		4
        /*0024*/ 	.byte	0x02, 0x4a
	.zero		1
	.zero		1


	//----- nvinfo : EIATTR_EXIT_INSTR_OFFSETS
	.align		4
        /*0028*/ 	.byte	0x04, 0x1c
        /*002a*/ 	.short	(.L_17 - .L_16)


	//   ....[0]....
.L_16:
        /*002c*/ 	.word	0x00000bb0


	//   ....[1]....
        /*0030*/ 	.word	0x00000d10


	//----- nvinfo : EIATTR_CRS_STACK_SIZE
	.align		4
.L_17:
        /*0034*/ 	.byte	0x04, 0x1e
        /*0036*/ 	.short	(.L_19 - .L_18)
.L_18:
        /*0038*/ 	.word	0x00000000


	//----- nvinfo : EIATTR_CBANK_PARAM_SIZE
	.align		4
.L_19:
        /*003c*/ 	.byte	0x03, 0x19
        /*003e*/ 	.short	0x0008


	//----- nvinfo : EIATTR_PARAM_CBANK
	.align		4
        /*0040*/ 	.byte	0x04, 0x0a
        /*0042*/ 	.short	(.L_21 - .L_20)
	.align		4
.L_20:
        /*0044*/ 	.word	index@(.nv.constant0._Z6chargeP4cell)
        /*0048*/ 	.short	0x0380
        /*004a*/ 	.short	0x0008


	//----- nvinfo : EIATTR_SW_WAR
	.align		4
.L_21:
        /*004c*/ 	.byte	0x04, 0x36
        /*004e*/ 	.short	(.L_23 - .L_22)
.L_22:
        /*0050*/ 	.word	0x00000008
.L_23:


//--------------------- .nv.callgraph             --------------------------
	.section	.nv.callgraph,"",@"SHT_CUDA_CALLGRAPH"
	.align	4
	.sectionentsize	8
	.align		4
        /*0000*/ 	.word	0x00000000
	.align		4
        /*0004*/ 	.word	0xffffffff
	.align		4
        /*0008*/ 	.word	0x00000000
	.align		4
        /*000c*/ 	.word	0xfffffffe
	.align		4
        /*0010*/ 	.word	0x00000000
	.align		4
        /*0014*/ 	.word	0xfffffffd
	.align		4
        /*0018*/ 	.word	0x00000000
	.align		4
        /*001c*/ 	.word	0xfffffffc


//--------------------- .nv.constant3             --------------------------
	.section	.nv.constant3,"a",@progbits
	.align	4
.nv.constant3:
	.type		x_part_dev,@object
	.size		x_part_dev,(y_part_dev - x_part_dev)
x_part_dev:
	.zero		20000
	.type		y_part_dev,@object
	.size		y_part_dev,(.L_1 - y_part_dev)
y_part_dev:
	.zero		20000
.L_1:


//--------------------- .text._Z6chargeP4cell     --------------------------
	.section	.text._Z6chargeP4cell,"ax",@progbits
	.align	128
        .global         _Z6chargeP4cell
        .type           _Z6chargeP4cell,@function
        .size           _Z6chargeP4cell,(.L_x_17 - _Z6chargeP4cell)
        .other          _Z6chargeP4cell,@"STO_CUDA_ENTRY STV_DEFAULT"
_Z6chargeP4cell:
.text._Z6chargeP4cell:
[----:B------:R-:W-:Y:S01]  /*0000*/  LDC R1, c[0x0][0x37c] ;  /* 0x0000df00ff017b82 */ /* 0x000fe20000000800 */
[----:B------:R-:W0:Y:S07]  /*0010*/  S2R R3, SR_TID.X ;  /* 0x0000000000037919 */ /* 0x000e2e0000002100 */
[----:B------:R-:W0:Y:S01]  /*0020*/  S2UR UR4, SR_CTAID.X ;  /* 0x00000000000479c3 */ /* 0x000e220000002500 */
[----:B------:R-:W-:Y:S07]  /*0030*/  BSSY.RECONVERGENT B0, `(.L_x_0) ;  /* 0x000005f000007945 */ /* 0x000fee0003800200 */
[----:B------:R-:W0:Y:S02]  /*0040*/  LDC R0, c[0x0][0x360] ;  /* 0x0000d800ff007b82 */ /* 0x000e240000000800 */
[----:B0-----:R-:W-:-:S04]  /*0050*/  IMAD R0, R0, UR4, R3 ;  /* 0x0000000400007c24 */ /* 0x001fc8000f8e0203 */
[----:B------:R-:W-:-:S05]  /*0060*/  IMAD.HI R0, R0, 0x33e88e17, RZ ;  /* 0x33e88e1700007827 */ /* 0x000fca00078e02ff */
[----:B------:R-:W-:-:S04]  /*0070*/  SHF.R.U32.HI R3, RZ, 0x1f, R0 ;  /* 0x0000001fff037819 */ /* 0x000fc80000011600 */
[----:B------:R-:W-:-:S04]  /*0080*/  LEA.HI.SX32 R3, R0, R3, 0x13 ;  /* 0x0000000300037211 */ /* 0x000fc800078f9aff */
[C---:B------:R-:W-:Y:S01]  /*0090*/  SHF.L.U32 R8, R3.reuse, 0x2, RZ ;  /* 0x0000000203087819 */ /* 0x040fe200000006ff */
[----:B------:R-:W-:-:S03]  /*00a0*/  IMAD.HI R0, R3, 0x33e88e17, RZ ;  /* 0x33e88e1703007827 */ /* 0x000fc600078e02ff */
[----:B------:R-:W0:Y:S02]  /*00b0*/  LDC R2, c[0x3][R8] ;  /* 0x00c0000008027b82 */ /* 0x000e240000000800 */
[----:B------:R-:W-:-:S04]  /*00c0*/  SHF.R.U32.HI R5, RZ, 0x1f, R0 ;  /* 0x0000001fff057819 */ /* 0x000fc80000011600 */
[----:B------:R-:W-:Y:S02]  /*00d0*/  LEA.HI.SX32 R0, R0, R5, 0x13 ;  /* 0x0000000500007211 */ /* 0x000fe400078f9aff */
[----:B------:R-:W1:Y:S03]  /*00e0*/  LDC R6, c[0x3][R8+0x4e20] ;  /* 0x00d3880008067b82 */ /* 0x000e660000000800 */
[----:B------:R-:W-:-:S04]  /*00f0*/  IMAD R5, R0, -0x9dd1, R3 ;  /* 0xffff622f00057824 */ /* 0x000fc800078e0203 */
[----:B------:R-:W-:-:S05]  /*0100*/  IMAD.HI R4, R5, 0x28c1979, RZ ;  /* 0x028c197905047827 */ /* 0x000fca00078e02ff */
[----:B------:R-:W-:-:S04]  /*0110*/  SHF.R.S32.HI R7, RZ, 0x1, R4 ;  /* 0x00000001ff077819 */ /* 0x000fc80000011404 */
[----:B------:R-:W-:-:S04]  /*0120*/  LEA.HI R4, R4, R7, RZ, 0x1 ;  /* 0x0000000704047211 */ /* 0x000fc800078f08ff */
[----:B------:R-:W-:Y:S01]  /*0130*/  I2FP.F32.S32 R9, R4 ;  /* 0x0000000400097245 */ /* 0x000fe20000201400 */
[----:B------:R-:W-:-:S05]  /*0140*/  IMAD R5, R4, -0xc9, R5 ;  /* 0xffffff3704057824 */ /* 0x000fca00078e0205 */
[----:B------:R-:W-:Y:S01]  /*0150*/  I2FP.F32.S32 R0, R5 ;  /* 0x0000000500007245 */ /* 0x000fe20000201400 */
[----:B0-----:R-:W0:Y:S08]  /*0160*/  F2I.TRUNC.NTZ R2, R2 ;  /* 0x0000000200027305 */ /* 0x001e30000020f100 */
[----:B-1----:R1:W2:Y:S01]  /*0170*/  F2I.TRUNC.NTZ R3, R6 ;  /* 0x0000000600037305 */ /* 0x0022a2000020f100 */
[----:B0-----:R-:W-:Y:S01]  /*0180*/  I2FP.F32.S32 R7, R2 ;  /* 0x0000000200077245 */ /* 0x001fe20000201400 */
[----:B-1----:R-:W-:-:S04]  /*0190*/  HFMA2 R6, -RZ, RZ, 1.875, 0 ;  /* 0x3f800000ff067431 */ /* 0x002fc800000001ff */
[----:B------:R-:W-:Y:S01]  /*01a0*/  FADD R7, -R7, R0 ;  /* 0x0000000007077221 */ /* 0x000fe20000000100 */
[----:B--2---:R-:W-:-:S04]  /*01b0*/  I2FP.F32.S32 R10, R3 ;  /* 0x00000003000a7245 */ /* 0x004fc80000201400 */
[----:B------:R-:W-:Y:S01]  /*01c0*/  FSETP.NEU.AND P0, PT, R7, 1, PT ;  /* 0x3f8000000700780b */ /* 0x000fe20003f0d000 */
[----:B------:R-:W-:Y:S01]  /*01d0*/  FADD R0, R9, -R10 ;  /* 0x8000000a09007221 */ /* 0x000fe20000000000 */
[----:B------:R-:W-:-:S04]  /*01e0*/  MOV R9, 0x3f800000 ;  /* 0x3f80000000097802 */ /* 0x000fc80000000f00 */
[----:B------:R-:W-:-:S07]  /*01f0*/  FSETP.NEU.AND P1, PT, R0, 1, PT ;  /* 0x3f8000000000780b */ /* 0x000fce0003f2d000 */
[----:B------:R-:W-:Y:S06]  /*0200*/  @!P0 BRA `(.L_x_1) ;  /* 0x0000000400048947 */ /* 0x000fec0003800000 */
[----:B------:R-:W-:-:S13]  /*0210*/  FSETP.NAN.AND P0, PT, |R7|, |R7|, PT ;  /* 0x400000070700720b */ /* 0x000fda0003f08200 */
[----:B------:R-:W-:Y:S01]  /*0220*/  @P0 FADD R9, R7, 2 ;  /* 0x4000000007090421 */ /* 0x000fe20000000000 */
[----:B------:R-:W-:Y:S06]  /*0230*/  @P0 BRA `(.L_x_1) ;  /* 0x0000000000f80947 */ /* 0x000fec0003800000 */
[C---:B------:R-:W-:Y:S01]  /*0240*/  FMUL R8, |R7|.reuse, 16777216 ;  /* 0x4b80000007087820 */ /* 0x040fe20000400200 */
[----:B------:R-:W-:Y:S01]  /*0250*/  FSETP.GEU.AND P0, PT, |R7|, 1.175494350822287508e-38, PT ;  /* 0x008000000700780b */ /* 0x000fe20003f0e200 */
[----:B------:R-:W-:-:S03]  /*0260*/  HFMA2 R16, -RZ, RZ, 0.771484375, 0.21533203125 ;  /* 0x3a2c32e4ff107431 */ /* 0x000fc600000001ff */
[----:B------:R-:W-:Y:S02]  /*0270*/  FSEL R8, R8, |R7|, !P0 ;  /* 0x4000000708087208 */ /* 0x000fe40004000000 */
[----:B------:R-:W-:Y:S02]  /*0280*/  FSEL R11, RZ, -24, P0 ;  /* 0xc1c00000ff0b7808 */ /* 0x000fe40000000000 */
[----:B------:R-:W-:Y:S02]  /*0290*/  IADD3 R9, PT, PT, R8, -0x3f3504f3, RZ ;  /* 0xc0cafb0d08097810 */ /* 0x000fe40007ffe0ff */
[----:B------:R-:W-:Y:S02]  /*02a0*/  FSETP.NEU.AND P0, PT, |R7|, +INF , PT ;  /* 0x7f8000000700780b */ /* 0x000fe40003f0d200 */
[----:B------:R-:W-:Y:S02]  /*02b0*/  LOP3.LUT R9, R9, 0xff800000, RZ, 0xc0, !PT ;  /* 0xff80000009097812 */ /* 0x000fe400078ec0ff */
[----:B------:R-:W-:-:S02]  /*02c0*/  FSETP.NEU.AND P0, PT, R7, RZ, P0 ;  /* 0x000000ff0700720b */ /* 0x000fc4000070d000 */
[----:B------:R-:W-:-:S05]  /*02d0*/  IADD3 R8, PT, PT, R8, -R9, RZ ;  /* 0x8000000908087210 */ /* 0x000fca0007ffe0ff */
[C---:B------:R-:W-:Y:S01]  /*02e0*/  FADD R13, R8.reuse, 1 ;  /* 0x3f800000080d7421 */ /* 0x040fe20000000000 */
[----:B------:R-:W-:Y:S01]  /*02f0*/  FADD R12, R8, -1 ;  /* 0xbf800000080c7421 */ /* 0x000fe20000000000 */
[----:B------:R-:W-:-:S03]  /*0300*/  I2FP.F32.S32 R8, R9 ;  /* 0x0000000900087245 */ /* 0x000fc60000201400 */
[----:B------:R-:W-:Y:S01]  /*0310*/  FADD R10, R12, R12 ;  /* 0x0000000c0c0a7221 */ /* 0x000fe20000000000 */
[----:B------:R-:W0:Y:S01]  /*0320*/  MUFU.RCP R13, R13 ;  /* 0x0000000d000d7308 */ /* 0x000e220000001000 */
[----:B------:R-:W-:Y:S02]  /*0330*/  @!P0 FADD R7, R7, R7 ;  /* 0x0000000707078221 */ /* 0x000fe40000000000 */
[----:B0-----:R-:W-:Y:S01]  /*0340*/  FMUL R9, R13, R10 ;  /* 0x0000000a0d097220 */ /* 0x001fe20000400000 */
[----:B------:R-:W-:-:S03]  /*0350*/  FFMA R10, R8, 1.1920928955078125e-07, R11 ;  /* 0x34000000080a7823 */ /* 0x000fc6000000000b */
[----:B------:R-:W-:Y:S01]  /*0360*/  FADD R14, R12, -R9 ;  /* 0x800000090c0e7221 */ /* 0x000fe20000000000 */
[CC--:B------:R-:W-:Y:S01]  /*0370*/  FMUL R11, R9.reuse, R9.reuse ;  /* 0x00000009090b7220 */ /* 0x0c0fe20000400000 */
[----:B------:R-:W-:Y:S02]  /*0380*/  FFMA R8, R9, 1.4426950216293334961, R10 ;  /* 0x3fb8aa3b09087823 */ /* 0x000fe4000000000a */
[----:B------:R-:W-:Y:S01]  /*0390*/  FADD R15, R14, R14 ;  /* 0x0000000e0e0f7221 */ /* 0x000fe20000000000 */
[C---:B------:R-:W-:Y:S01]  /*03a0*/  FFMA R14, R11.reuse, R16, 0.0032181653659790754318 ;  /* 0x3b52e7db0b0e7423 */ /* 0x040fe20000000010 */
[----:B------:R-:W-:Y:S02]  /*03b0*/  FADD R10, R10, -R8 ;  /* 0x800000080a0a7221 */ /* 0x000fe40000000000 */
[----:B------:R-:W-:Y:S01]  /*03c0*/  FFMA R12, R12, -R9, R15 ;  /* 0x800000090c0c7223 */ /* 0x000fe2000000000f */
[----:B------:R-:W-:Y:S01]  /*03d0*/  FFMA R14, R11, R14, 0.018033718690276145935 ;  /* 0x3c93bb730b0e7423 */ /* 0x000fe2000000000e */
[----:B------:R-:W-:-:S02]  /*03e0*/  FFMA R15, R9, 1.4426950216293334961, R10 ;  /* 0x3fb8aa3b090f7823 */ /* 0x000fc4000000000a */
[----:B------:R-:W-:Y:S01]  /*03f0*/  FMUL R12, R13, R12 ;  /* 0x0000000c0d0c7220 */ /* 0x000fe20000400000 */
[----:B------:R-:W-:-:S03]  /*0400*/  FFMA R14, R11, R14, 0.12022458761930465698 ;  /* 0x3df6384f0b0e7423 */ /* 0x000fc6000000000e */
[----:B------:R-:W-:Y:S01]  /*0410*/  FFMA R10, R12, 1.4426950216293334961, R15 ;  /* 0x3fb8aa3b0c0a7823 */ /* 0x000fe2000000000f */
[----:B------:R-:W-:-:S03]  /*0420*/  FMUL R14, R11, R14 ;  /* 0x0000000e0b0e7220 */ /* 0x000fc60000400000 */
[----:B------:R-:W-:Y:S01]  /*0430*/  FFMA R13, R9, 1.9251366722983220825e-08, R10 ;  /* 0x32a55e34090d7823 */ /* 0x000fe2000000000a */
[----:B------:R-:W-:-:S04]  /*0440*/  FMUL R11, R14, 3 ;  /* 0x404000000e0b7820 */ /* 0x000fc80000400000 */
[----:B------:R-:W-:-:S04]  /*0450*/  FFMA R11, R12, R11, R13 ;  /* 0x0000000b0c0b7223 */ /* 0x000fc8000000000d */
[----:B------:R-:W-:-:S04]  /*0460*/  FFMA R11, R9, R14, R11 ;  /* 0x0000000e090b7223 */ /* 0x000fc8000000000b */
[----:B------:R-:W-:-:S04]  /*0470*/  FADD R9, R8, R11 ;  /* 0x0000000b08097221 */ /* 0x000fc80000000000 */
[----:B------:R-:W-:Y:S01]  /*0480*/  FMUL R10, R9, 2 ;  /* 0x40000000090a7820 */ /* 0x000fe20000400000 */
[----:B------:R-:W-:-:S03]  /*0490*/  FADD R8, -R8, R9 ;  /* 0x0000000908087221 */ /* 0x000fc60000000100 */
[----:B------:R-:W0:Y:S01]  /*04a0*/  FRND R13, R10 ;  /* 0x0000000a000d7307 */ /* 0x000e220000201000 */
[----:B------:R-:W-:Y:S01]  /*04b0*/  FADD R8, R11, -R8 ;  /* 0x800000080b087221 */ /* 0x000fe20000000000 */
[----:B------:R-:W-:Y:S01]  /*04c0*/  FFMA R9, R9, 2, -R10 ;  /* 0x4000000009097823 */ /* 0x000fe2000000080a */
[----:B------:R-:W-:Y:S02]  /*04d0*/  MOV R11, 0x391fcb8e ;  /* 0x391fcb8e000b7802 */ /* 0x000fe40000000f00 */
[----:B------:R-:W-:Y:S01]  /*04e0*/  FSETP.GT.AND P3, PT, |R10|, 152, PT ;  /* 0x431800000a00780b */ /* 0x000fe20003f64200 */
[----:B------:R-:W-:Y:S02]  /*04f0*/  FFMA R9, R8, 2, R9 ;  /* 0x4000000008097823 */ /* 0x000fe40000000009 */
[----:B------:R-:W1:Y:S01]  /*0500*/  F2I.NTZ R12, R10 ;  /* 0x0000000a000c7305 */ /* 0x000e620000203100 */
[----:B0-----:R-:W-:Y:S01]  /*0510*/  FADD R8, R10, -R13 ;  /* 0x8000000d0a087221 */ /* 0x001fe20000000000 */
[----:B------:R-:W-:-:S03]  /*0520*/  FSETP.GT.AND P2, PT, R13, RZ, PT ;  /* 0x000000ff0d00720b */ /* 0x000fc60003f44000 */
[----:B------:R-:W-:-:S04]  /*0530*/  FADD R8, R8, R9 ;  /* 0x0000000908087221 */ /* 0x000fc80000000000 */
[----:B------:R-:W-:-:S04]  /*0540*/  FFMA R9, R8, R11, 0.0013391353422775864601 ;  /* 0x3aaf85ed08097423 */ /* 0x000fc8000000000b */
[----:B------:R-:W-:-:S04]  /*0550*/  FFMA R9, R8, R9, 0.0096188392490148544312 ;  /* 0x3c1d985608097423 */ /* 0x000fc80000000009 */
[----:B------:R-:W-:-:S04]  /*0560*/  FFMA R9, R8, R9, 0.055503588169813156128 ;  /* 0x3d6357bb08097423 */ /* 0x000fc80000000009 */
[----:B------:R-:W-:Y:S01]  /*0570*/  FFMA R11, R8, R9, 0.24022644758224487305 ;  /* 0x3e75fdec080b7423 */ /* 0x000fe20000000009 */
[----:B------:R-:W-:Y:S02]  /*0580*/  SEL R9, RZ, 0x83000000, P2 ;  /* 0x83000000ff097807 */ /* 0x000fe40001000000 */
[----:B------:R-:W-:Y:S01]  /*0590*/  FSETP.GEU.AND P2, PT, R10, RZ, PT ;  /* 0x000000ff0a00720b */ /* 0x000fe20003f4e000 */
[----:B------:R-:W-:Y:S01]  /*05a0*/  FFMA R13, R8, R11, 0.69314718246459960938 ;  /* 0x3f317218080d7423 */ /* 0x000fe2000000000b */
[----:B------:R-:W-:Y:S02]  /*05b0*/  IADD3 R11, PT, PT, R9, 0x7f000000, RZ ;  /* 0x7f000000090b7810 */ /* 0x000fe40007ffe0ff */
[----:B-1----:R-:W-:Y:S01]  /*05c0*/  LEA R12, R12, -R9, 0x17 ;  /* 0x800000090c0c7211 */ /* 0x002fe200078eb8ff */
[----:B------:R-:W-:Y:S01]  /*05d0*/  FFMA R8, R8, R13, 1 ;  /* 0x3f80000008087423 */ /* 0x000fe2000000000d */
[----:B------:R-:W-:-:S03]  /*05e0*/  FSEL R9, RZ, +INF , !P2 ;  /* 0x7f800000ff097808 */ /* 0x000fc60005000000 */
[----:B------:R-:W-:-:S04]  /*05f0*/  FMUL R11, R11, R8 ;  /* 0x000000080b0b7220 */ /* 0x000fc80000400000 */
[----:B------:R-:W-:Y:S01]  /*0600*/  @!P3 FMUL R9, R12, R11 ;  /* 0x0000000b0c09b220 */ /* 0x000fe20000400000 */
[----:B------:R-:W-:-:S07]  /*0610*/  @!P0 LOP3.LUT R9, R7, 0x7fffffff, RZ, 0xc0, !PT ;  /* 0x7fffffff07098812 */ /* 0x000fce00078ec0ff */
.L_x_1:
[----:B------:R-:W-:Y:S05]  /*0620*/  BSYNC.RECONVERGENT B0 ;  /* 0x0000000000007941 */ /* 0x000fea0003800200 */
.L_x_0:
[----:B------:R-:W-:Y:S04]  /*0630*/  BSSY.RECONVERGENT B0, `(.L_x_2) ;  /* 0x0000043000007945 */ /* 0x000fe80003800200 */
[----:B------:R-:W-:Y:S05]  /*0640*/  @!P1 BRA `(.L_x_3) ;  /* 0x0000000400049947 */ /* 0x000fea0003800000 */
[----:B------:R-:W-:-:S13]  /*0650*/  FSETP.NAN.AND P0, PT, |R0|, |R0|, PT ;  /* 0x400000000000720b */ /* 0x000fda0003f08200 */
[----:B------:R-:W-:Y:S01]  /*0660*/  @P0 FADD R6, R0, 2 ;  /* 0x4000000000060421 */ /* 0x000fe20000000000 */
[----:B------:R-:W-:Y:S06]  /*0670*/  @P0 BRA `(.L_x_3) ;  /* 0x0000000000f80947 */ /* 0x000fec0003800000 */
[C---:B------:R-:W-:Y:S01]  /*0680*/  FMUL R7, |R0|.reuse, 16777216 ;  /* 0x4b80000000077820 */ /* 0x040fe20000400200 */
[----:B------:R-:W-:Y:S01]  /*0690*/  FSETP.GEU.AND P0, PT, |R0|, 1.175494350822287508e-38, PT ;  /* 0x008000000000780b */ /* 0x000fe20003f0e200 */
[----:B------:R-:W-:-:S03]  /*06a0*/  HFMA2 R14, -RZ, RZ, 0.771484375, 0.21533203125 ;  /* 0x3a2c32e4ff0e7431 */ /* 0x000fc600000001ff */
[----:B------:R-:W-:-:S04]  /*06b0*/  FSEL R7, R7, |R0|, !P0 ;  /* 0x4000000007077208 */ /* 0x000fc80004000000 */
[----:B------:R-:W-:-:S04]  /*06c0*/  IADD3 R6, PT, PT, R7, -0x3f3504f3, RZ ;  /* 0xc0cafb0d07067810 */ /* 0x000fc80007ffe0ff */
[----:B------:R-:W-:-:S04]  /*06d0*/  LOP3.LUT R6, R6, 0xff800000, RZ, 0xc0, !PT ;  /* 0xff80000006067812 */ /* 0x000fc800078ec0ff */
[-C--:B------:R-:W-:Y:S02]  /*06e0*/  IADD3 R7, PT, PT, R7, -R6.reuse, RZ ;  /* 0x8000000607077210 */ /* 0x080fe40007ffe0ff */
[----:B------:R-:W-:-:S03]  /*06f0*/  I2FP.F32.S32 R6, R6 ;  /* 0x0000000600067245 */ /* 0x000fc60000201400 */
[C---:B------:R-:W-:Y:S01]  /*0700*/  FADD R10, R7.reuse, 1 ;  /* 0x3f800000070a7421 */ /* 0x040fe20000000000 */
[----:B------:R-:W-:Y:S01]  /*0710*/  FADD R8, R7, -1 ;  /* 0xbf80000007087421 */ /* 0x000fe20000000000 */
[----:B------:R-:W-:Y:S02]  /*0720*/  FSEL R7, RZ, -24, P0 ;  /* 0xc1c00000ff077808 */ /* 0x000fe40000000000 */
[----:B------:R-:W-:Y:S01]  /*0730*/  FSETP.NEU.AND P0, PT, |R0|, +INF , PT ;  /* 0x7f8000000000780b */ /* 0x000fe20003f0d200 */
[----:B------:R-:W-:Y:S01]  /*0740*/  FADD R11, R8, R8 ;  /* 0x00000008080b7221 */ /* 0x000fe20000000000 */
[----:B------:R-:W0:Y:S01]  /*0750*/  MUFU.RCP R10, R10 ;  /* 0x0000000a000a7308 */ /* 0x000e220000001000 */
[----:B------:R-:W-:Y:S01]  /*0760*/  FFMA R7, R6, 1.1920928955078125e-07, R7 ;  /* 0x3400000006077823 */ /* 0x000fe20000000007 */
[----:B------:R-:W-:-:S13]  /*0770*/  FSETP.NEU.AND P0, PT, R0, RZ, P0 ;  /* 0x000000ff0000720b */ /* 0x000fda000070d000 */
[----:B------:R-:W-:Y:S01]  /*0780*/  @!P0 FADD R0, R0, R0 ;  /* 0x0000000000008221 */ /* 0x000fe20000000000 */
[----:B0-----:R-:W-:-:S04]  /*0790*/  FMUL R12, R10, R11 ;  /* 0x0000000b0a0c7220 */ /* 0x001fc80000400000 */
[----:B------:R-:W-:Y:S01]  /*07a0*/  FADD R13, R8, -R12 ;  /* 0x8000000c080d7221 */ /* 0x000fe20000000000 */
[C---:B------:R-:W-:Y:S01]  /*07b0*/  FMUL R11, R12.reuse, R12 ;  /* 0x0000000c0c0b7220 */ /* 0x040fe20000400000 */
[----:B------:R-:W-:Y:S02]  /*07c0*/  FFMA R6, R12, 1.4426950216293334961, R7 ;  /* 0x3fb8aa3b0c067823 */ /* 0x000fe40000000007 */
[----:B------:R-:W-:Y:S01]  /*07d0*/  FADD R13, R13, R13 ;  /* 0x0000000d0d0d7221 */ /* 0x000fe20000000000 */
[----:B------:R-:W-:Y:S01]  /*07e0*/  FFMA R14, R11, R14, 0.0032181653659790754318 ;  /* 0x3b52e7db0b0e7423 */ /* 0x000fe2000000000e */
        /* <DEDUP_REMOVED lines=39> */
.L_x_3:
[----:B------:R-:W-:Y:S05]  /*0a60*/  BSYNC.RECONVERGENT B0 ;  /* 0x0000000000007941 */ /* 0x000fea0003800200 */
.L_x_2:
[----:B------:R-:W-:Y:S01]  /*0a70*/  FADD R9, R6, R9 ;  /* 0x0000000906097221 */ /* 0x000fe20000000000 */
[----:B------:R-:W-:Y:S03]  /*0a80*/  BSSY.RECONVERGENT B0, `(.L_x_4) ;  /* 0x000000d000007945 */ /* 0x000fe60003800200 */
[----:B------:R0:W1:Y:S01]  /*0a90*/  MUFU.RSQ R0, R9 ;  /* 0x0000000900007308 */ /* 0x0000620000001400 */
[----:B------:R-:W-:-:S04]  /*0aa0*/  IADD3 R6, PT, PT, R9, -0xd000000, RZ ;  /* 0xf300000009067810 */ /* 0x000fc80007ffe0ff */
[----:B------:R-:W-:-:S13]  /*0ab0*/  ISETP.GT.U32.AND P0, PT, R6, 0x727fffff, PT ;  /* 0x727fffff0600780c */ /* 0x000fda0003f04070 */
[----:B01----:R-:W-:Y:S05]  /*0ac0*/  @!P0 BRA `(.L_x_5) ;  /* 0x0000000000108947 */ /* 0x003fea0003800000 */
[----:B------:R-:W-:-:S07]  /*0ad0*/  MOV R11, 0xaf0 ;  /* 0x00000af0000b7802 */ /* 0x000fce0000000f00 */
[----:B------:R-:W-:Y:S05]  /*0ae0*/  CALL.REL.NOINC `($__internal_1_$__cuda_sm20_sqrt_rn_f32_slowpath) ;  /* 0x00000004005c7944 */ /* 0x000fea0003c00000 */
[----:B------:R-:W-:Y:S01]  /*0af0*/  MOV R6, R0 ;  /* 0x0000000000067202 */ /* 0x000fe20000000f00 */
[----:B------:R-:W-:Y:S06]  /*0b00*/  BRA `(.L_x_6) ;  /* 0x0000000000107947 */ /* 0x000fec0003800000 */
.L_x_5:
[----:B------:R-:W-:Y:S01]  /*0b10*/  FMUL.FTZ R6, R9, R0 ;  /* 0x0000000009067220 */ /* 0x000fe20000410000 */
[----:B------:R-:W-:-:S03]  /*0b20*/  FMUL.FTZ R0, R0, 0.5 ;  /* 0x3f00000000007820 */ /* 0x000fc60000410000 */
[----:B------:R-:W-:-:S04]  /*0b30*/  FFMA R7, -R6, R6, R9 ;  /* 0x0000000606077223 */ /* 0x000fc80000000109 */
[----:B------:R-:W-:-:S07]  /*0b40*/  FFMA R6, R7, R0, R6 ;  /* 0x0000000007067223 */ /* 0x000fce0000000006 */
.L_x_6:
[----:B------:R-:W-:Y:S05]  /*0b50*/  BSYNC.RECONVERGENT B0 ;  /* 0x0000000000007941 */ /* 0x000fea0003800200 */
.L_x_4:
[----:B------:R-:W-:Y:S02]  /*0b60*/  IADD3 R3, PT, PT, R3, R4, RZ ;  /* 0x0000000403037210 */ /* 0x000fe40007ffe0ff */
[----:B------:R-:W-:-:S04]  /*0b70*/  IADD3 R2, PT, PT, R2, R5, RZ ;  /* 0x0000000502027210 */ /* 0x000fc80007ffe0ff */
[----:B------:R-:W-:-:S04]  /*0b80*/  LEA R2, R3, R2, 0xd ;  /* 0x0000000203027211 */ /* 0x000fc800078e68ff */
[----:B------:R-:W-:-:S04]  /*0b90*/  IADD3 R3, PT, PT, R2, -0xc8064, RZ ;  /* 0xfff37f9c02037810 */ /* 0x000fc80007ffe0ff */
[----:B------:R-:W-:-:S13]  /*0ba0*/  ISETP.GT.U32.AND P0, PT, R3, 0x3ffffff, PT ;  /* 0x03ffffff0300780c */ /* 0x000fda0003f04070 */
[----:B------:R-:W-:Y:S05]  /*0bb0*/  @P0 EXIT ;  /* 0x000000000000094d */ /* 0x000fea0003800000 */
[----:B------:R-:W0:Y:S01]  /*0bc0*/  LDC.64 R4, c[0x0][0x380] ;  /* 0x0000e000ff047b82 */ /* 0x000e220000000a00 */
[----:B------:R-:W-:Y:S01]  /*0bd0*/  IADD3 R0, PT, PT, R6, 0x1800000, RZ ;  /* 0x0180000006007810 */ /* 0x000fe20007ffe0ff */
[----:B------:R-:W1:Y:S01]  /*0be0*/  LDCU.64 UR4, c[0x0][0x358] ;  /* 0x00006b00ff0477ac */ /* 0x000e620008000a00 */
[----:B------:R-:W-:Y:S02]  /*0bf0*/  BSSY.RECONVERGENT B0, `(.L_x_7) ;  /* 0x000000e000007945 */ /* 0x000fe40003800200 */
[----:B------:R-:W-:-:S04]  /*0c00*/  LOP3.LUT R0, R0, 0x7f800000, RZ, 0xc0, !PT ;  /* 0x7f80000000007812 */ /* 0x000fc800078ec0ff */
[----:B------:R-:W-:Y:S01]  /*0c10*/  ISETP.GT.U32.AND P0, PT, R0, 0x1ffffff, PT ;  /* 0x01ffffff0000780c */ /* 0x000fe20003f04070 */
[----:B0-----:R-:W-:-:S12]  /*0c20*/  IMAD.WIDE.U32 R4, R3, 0x8, R4 ;  /* 0x0000000803047825 */ /* 0x001fd800078e0004 */
[----:B-1----:R-:W-:Y:S05]  /*0c30*/  @P0 BRA `(.L_x_8) ;  /* 0x0000000000140947 */ /* 0x002fea0003800000 */
[----:B------:R-:W-:Y:S02]  /*0c40*/  MOV R2, R6 ;  /* 0x0000000600027202 */ /* 0x000fe40000000f00 */
[----:B------:R-:W-:-:S07]  /*0c50*/  MOV R8, 0xc70 ;  /* 0x00000c7000087802 */ /* 0x000fce0000000f00 */
[----:B------:R-:W-:Y:S05]  /*0c60*/  CALL.REL.NOINC `($__internal_0_$__cuda_sm20_rcp_rn_f32_slowpath) ;  /* 0x00000000002c7944 */ /* 0x000fea0003c00000 */
[----:B------:R-:W-:Y:S01]  /*0c70*/  MOV R0, R3 ;  /* 0x0000000300007202 */ /* 0x000fe20000000f00 */
[----:B------:R-:W-:Y:S06]  /*0c80*/  BRA `(.L_x_9) ;  /* 0x0000000000107947 */ /* 0x000fec0003800000 */
.L_x_8:
[----:B------:R-:W0:Y:S02]  /*0c90*/  MUFU.RCP R3, R6 ;  /* 0x0000000600037308 */ /* 0x000e240000001000 */
[----:B0-----:R-:W-:-:S04]  /*0ca0*/  FFMA R0, R3, R6, -1 ;  /* 0xbf80000003007423 */ /* 0x001fc80000000006 */
[----:B------:R-:W-:-:S04]  /*0cb0*/  FADD.FTZ R0, -R0, -RZ ;  /* 0x800000ff00007221 */ /* 0x000fc80000010100 */
[----:B------:R-:W-:-:S07]  /*0cc0*/  FFMA R0, R3, R0, R3 ;  /* 0x0000000003007223 */ /* 0x000fce0000000003 */
.L_x_9:
[----:B------:R-:W-:Y:S05]  /*0cd0*/  BSYNC.RECONVERGENT B0 ;  /* 0x0000000000007941 */ /* 0x000fea0003800200 */
.L_x_7:
[----:B------:R-:W-:-:S04]  /*0ce0*/  FSETP.NEU.AND P0, PT, R6, RZ, PT ;  /* 0x000000ff0600720b */ /* 0x000fc80003f0d000 */
[----:B------:R-:W-:-:S05]  /*0cf0*/  FSEL R3, R0, -1, P0 ;  /* 0xbf80000000037808 */ /* 0x000fca0000000000 */
[----:B------:R-:W-:Y:S01]  /*0d00*/  REDG.E.ADD.F32.FTZ.RN.STRONG.GPU desc[UR4][R4.64], R3 ;  /* 0x00000003040079a6 */ /* 0x000fe2000c12f304 */
[----:B------:R-:W-:Y:S05]  /*0d10*/  EXIT ;  /* 0x000000000000794d */ /* 0x000fea0003800000 */
        .weak           $__internal_0_$__cuda_sm20_rcp_rn_f32_slowpath
        .type           $__internal_0_$__cuda_sm20_rcp_rn_f32_slowpath,@function
        .size           $__internal_0_$__cuda_sm20_rcp_rn_f32_slowpath,($__internal_1_$__cuda_sm20_sqrt_rn_f32_slowpath - $__internal_0_$__cuda_sm20_rcp_rn_f32_slowpath)
$__internal_0_$__cuda_sm20_rcp_rn_f32_slowpath:
[----:B------:R-:W-:Y:S01]  /*0d20*/  SHF.L.U32 R0, R2, 0x1, RZ ;  /* 0x0000000102007819 */ /* 0x000fe200000006ff */
[----:B------:R-:W-:Y:S03]  /*0d30*/  BSSY.RECONVERGENT B1, `(.L_x_10) ;  /* 0x0000030000017945 */ /* 0x000fe60003800200 */
[----:B------:R-:W-:-:S04]  /*0d40*/  SHF.R.U32.HI R9, RZ, 0x18, R0 ;  /* 0x00000018ff097819 */ /* 0x000fc80000011600 */
[----:B------:R-:W-:-:S13]  /*0d50*/  ISETP.NE.U32.AND P0, PT, R9, RZ, PT ;  /* 0x000000ff0900720c */ /* 0x000fda0003f05070 */
[----:B------:R-:W-:Y:S05]  /*0d60*/  @P0 BRA `(.L_x_11) ;  /* 0x0000000000280947 */ /* 0x000fea0003800000 */
[----:B------:R-:W-:-:S04]  /*0d70*/  SHF.L.U32 R0, R2, 0x1, RZ ;  /* 0x0000000102007819 */ /* 0x000fc800000006ff */
[----:B------:R-:W-:-:S13]  /*0d80*/  ISETP.NE.AND P0, PT, R0, RZ, PT ;  /* 0x000000ff0000720c */ /* 0x000fda0003f05270 */
[----:B------:R-:W-:Y:S01]  /*0d90*/  @P0 FFMA R7, R2, 1.84467440737095516160e+19, RZ ;  /* 0x5f80000002070823 */ /* 0x000fe200000000ff */
[----:B------:R-:W-:Y:S08]  /*0da0*/  @!P0 MUFU.RCP R3, R2 ;  /* 0x0000000200038308 */ /* 0x000ff00000001000 */
[----:B------:R-:W0:Y:S02]  /*0db0*/  @P0 MUFU.RCP R0, R7 ;  /* 0x0000000700000308 */ /* 0x000e240000001000 */
[----:B0-----:R-:W-:-:S04]  /*0dc0*/  @P0 FFMA R9, R7, R0, -1 ;  /* 0xbf80000007090423 */ /* 0x001fc80000000000 */
[----:B------:R-:W-:-:S04]  /*0dd0*/  @P0 FADD.FTZ R9, -R9, -RZ ;  /* 0x800000ff09090221 */ /* 0x000fc80000010100 */
[----:B------:R-:W-:-:S04]  /*0de0*/  @P0 FFMA R0, R0, R9, R0 ;  /* 0x0000000900000223 */ /* 0x000fc80000000000 */
[----:B------:R-:W-:Y:S01]  /*0df0*/  @P0 FFMA R3, R0, 1.84467440737095516160e+19, RZ ;  /* 0x5f80000000030823 */ /* 0x000fe200000000ff */
[----:B------:R-:W-:Y:S06]  /*0e00*/  BRA `(.L_x_12) ;  /* 0x0000000000887947 */ /* 0x000fec0003800000 */
.L_x_11:
[----:B------:R-:W-:-:S04]  /*0e10*/  IADD3 R11, PT, PT, R9, -0xfd, RZ ;  /* 0xffffff03090b7810 */ /* 0x000fc80007ffe0ff */
[----:B------:R-:W-:-:S13]  /*0e20*/  ISETP.GT.U32.AND P0, PT, R11, 0x1, PT ;  /* 0x000000010b00780c */ /* 0x000fda0003f04070 */
[----:B------:R-:W-:Y:S05]  /*0e30*/  @P0 BRA `(.L_x_13) ;  /* 0x0000000000780947 */ /* 0x000fea0003800000 */
[----:B------:R-:W-:Y:S01]  /*0e40*/  LOP3.LUT R0, R2, 0x7fffff, RZ, 0xc0, !PT ;  /* 0x007fffff02007812 */ /* 0x000fe200078ec0ff */
[----:B------:R-:W-:-:S03]  /*0e50*/  HFMA2 R12, -RZ, RZ, 0, 1.78813934326171875e-07 ;  /* 0x00000003ff0c7431 */ /* 0x000fc600000001ff */
[----:B------:R-:W-:-:S04]  /*0e60*/  LOP3.LUT R0, R0, 0x3f800000, RZ, 0xfc, !PT ;  /* 0x3f80000000007812 */ /* 0x000fc800078efcff */
[----:B------:R-:W0:Y:S01]  /*0e70*/  MUFU.RCP R3, R0 ;  /* 0x0000000000037308 */ /* 0x000e220000001000 */
[----:B------:R-:W-:Y:S01]  /*0e80*/  SHF.L.U32 R12, R12, R11, RZ ;  /* 0x0000000b0c0c7219 */ /* 0x000fe200000006ff */
[----:B0-----:R-:W-:-:S04]  /*0e90*/  FFMA R7, R0, R3, -1 ;  /* 0xbf80000000077423 */ /* 0x001fc80000000003 */
[----:B------:R-:W-:-:S04]  /*0ea0*/  FADD.FTZ R10, -R7, -RZ ;  /* 0x800000ff070a7221 */ /* 0x000fc80000010100 */
[CCC-:B------:R-:W-:Y:S01]  /*0eb0*/  FFMA.RM R7, R3.reuse, R10.reuse, R3.reuse ;  /* 0x0000000a03077223 */ /* 0x1c0fe20000004003 */
[----:B------:R-:W-:-:S04]  /*0ec0*/  FFMA.RP R10, R3, R10, R3 ;  /* 0x0000000a030a7223 */ /* 0x000fc80000008003 */
[C---:B------:R-:W-:Y:S02]  /*0ed0*/  LOP3.LUT R3, R7.reuse, 0x7fffff, RZ, 0xc0, !PT ;  /* 0x007fffff07037812 */ /* 0x040fe400078ec0ff */
[----:B------:R-:W-:Y:S02]  /*0ee0*/  FSETP.NEU.FTZ.AND P0, PT, R7, R10, PT ;  /* 0x0000000a0700720b */ /* 0x000fe40003f1d000 */
[----:B------:R-:W-:Y:S02]  /*0ef0*/  LOP3.LUT R3, R3, 0x800000, RZ, 0xfc, !PT ;  /* 0x0080000003037812 */ /* 0x000fe400078efcff */
[----:B------:R-:W-:Y:S02]  /*0f00*/  SEL R7, RZ, 0xffffffff, !P0 ;  /* 0xffffffffff077807 */ /* 0x000fe40004000000 */
[----:B------:R-:W-:Y:S02]  /*0f10*/  LOP3.LUT R12, R12, R3, RZ, 0xc0, !PT ;  /* 0x000000030c0c7212 */ /* 0x000fe400078ec0ff */
[----:B------:R-:W-:-:S02]  /*0f20*/  IADD3 R0, PT, PT, -R7, RZ, RZ ;  /* 0x000000ff07007210 */ /* 0x000fc40007ffe1ff */
[-C--:B------:R-:W-:Y:S02]  /*0f30*/  SHF.R.U32.HI R12, RZ, R11.reuse, R12 ;  /* 0x0000000bff0c7219 */ /* 0x080fe4000001160c */
[----:B------:R-:W-:Y:S02]  /*0f40*/  LOP3.LUT P1, RZ, R0, R11, R3, 0xf8, !PT ;  /* 0x0000000b00ff7212 */ /* 0x000fe4000782f803 */
[C---:B------:R-:W-:Y:S02]  /*0f50*/  LOP3.LUT P0, RZ, R12.reuse, 0x1, RZ, 0xc0, !PT ;  /* 0x000000010cff7812 */ /* 0x040fe4000780c0ff */
[----:B------:R-:W-:-:S04]  /*0f60*/  LOP3.LUT P2, RZ, R12, 0x2, RZ, 0xc0, !PT ;  /* 0x000000020cff7812 */ /* 0x000fc8000784c0ff */
[----:B------:R-:W-:Y:S02]  /*0f70*/  PLOP3.LUT P0, PT, P0, P1, P2, 0xe0, 0x0 ;  /* 0x000000000000781c */ /* 0x000fe40000703c20 */
[----:B------:R-:W-:Y:S02]  /*0f80*/  LOP3.LUT P1, RZ, R2, 0x7fffff, RZ, 0xc0, !PT ;  /* 0x007fffff02ff7812 */ /* 0x000fe4000782c0ff */
[----:B------:R-:W-:-:S04]  /*0f90*/  SEL R0, RZ, 0x1, !P0 ;  /* 0x00000001ff007807 */ /* 0x000fc80004000000 */
[----:B------:R-:W-:-:S04]  /*0fa0*/  IADD3 R0, PT, PT, -R0, RZ, RZ ;  /* 0x000000ff00007210 */ /* 0x000fc80007ffe1ff */
[----:B------:R-:W-:Y:S02]  /*0fb0*/  ISETP.GE.AND P0, PT, R0, RZ, PT ;  /* 0x000000ff0000720c */ /* 0x000fe40003f06270 */
[----:B------:R-:W-:-:S04]  /*0fc0*/  IADD3 R0, PT, PT, R9, -0xfc, RZ ;  /* 0xffffff0409007810 */ /* 0x000fc80007ffe0ff */
[----:B------:R-:W-:-:S07]  /*0fd0*/  SHF.R.U32.HI R3, RZ, R0, R3 ;  /* 0x00000000ff037219 */ /* 0x000fce0000011603 */
[----:B------:R-:W-:-:S04]  /*0fe0*/  @!P0 IADD3 R3, PT, PT, R3, 0x1, RZ ;  /* 0x0000000103038810 */ /* 0x000fc80007ffe0ff */
[----:B------:R-:W-:-:S04]  /*0ff0*/  @!P1 SHF.L.U32 R3, R3, 0x1, RZ ;  /* 0x0000000103039819 */ /* 0x000fc800000006ff */
[----:B------:R-:W-:Y:S01]  /*1000*/  LOP3.LUT R3, R3, 0x80000000, R2, 0xf8, !PT ;  /* 0x8000000003037812 */ /* 0x000fe200078ef802 */
[----:B------:R-:W-:Y:S06]  /*1010*/  BRA `(.L_x_12) ;  /* 0x0000000000047947 */ /* 0x000fec0003800000 */
.L_x_13:
[----:B------:R0:W1:Y:S02]  /*1020*/  MUFU.RCP R3, R2 ;  /* 0x0000000200037308 */ /* 0x0000640000001000 */
.L_x_12:
[----:B------:R-:W-:Y:S05]  /*1030*/  BSYNC.RECONVERGENT B1 ;  /* 0x0000000000017941 */ /* 0x000fea0003800200 */
.L_x_10:
[----:B------:R-:W-:-:S04]  /*1040*/  MOV R9, 0x0 ;  /* 0x0000000000097802 */ /* 0x000fc80000000f00 */
[----:B01----:R-:W-:Y:S05]  /*1050*/  RET.REL.NODEC R8 `(_Z6chargeP4cell) ;  /* 0xffffffec08e87950 */ /* 0x003fea0003c3ffff */
        .weak           $__internal_1_$__cuda_sm20_sqrt_rn_f32_slowpath
        .type           $__internal_1_$__cuda_sm20_sqrt_rn_f32_slowpath,@function
        .size           $__internal_1_$__cuda_sm20_sqrt_rn_f32_slowpath,(.L_x_17 - $__internal_1_$__cuda_sm20_sqrt_rn_f32_slowpath)
$__internal_1_$__cuda_sm20_sqrt_rn_f32_slowpath:
[----:B------:R-:W-:-:S13]  /*1060*/  LOP3.LUT P0, RZ, R9, 0x7fffffff, RZ, 0xc0, !PT ;  /* 0x7fffffff09ff7812 */ /* 0x000fda000780c0ff */
[----:B------:R-:W-:Y:S01]  /*1070*/  @!P0 MOV R6, R9 ;  /* 0x0000000900068202 */ /* 0x000fe20000000f00 */
[----:B------:R-:W-:Y:S06]  /*1080*/  @!P0 BRA `(.L_x_14) ;  /* 0x0000000000448947 */ /* 0x000fec0003800000 */
[----:B------:R-:W-:Y:S02]  /*1090*/  FSETP.GEU.FTZ.AND P0, PT, R9, RZ, PT ;  /* 0x000000ff0900720b */ /* 0x000fe40003f1e000 */
[----:B------:R-:W-:-:S11]  /*10a0*/  MOV R0, R9 ;  /* 0x0000000900007202 */ /* 0x000fd60000000f00 */
[----:B------:R-:W-:Y:S01]  /*10b0*/  @!P0 MOV R6, 0x7fffffff ;  /* 0x7fffffff00068802 */ /* 0x000fe20000000f00 */
[----:B------:R-:W-:Y:S06]  /*10c0*/  @!P0 BRA `(.L_x_14) ;  /* 0x0000000000348947 */ /* 0x000fec0003800000 */
[----:B------:R-:W-:-:S13]  /*10d0*/  FSETP.GTU.FTZ.AND P0, PT, |R0|, +INF , PT ;  /* 0x7f8000000000780b */ /* 0x000fda0003f1c200 */
[----:B------:R-:W-:Y:S01]  /*10e0*/  @P0 FADD.FTZ R6, R0, 1 ;  /* 0x3f80000000060421 */ /* 0x000fe20000010000 */
[----:B------:R-:W-:Y:S06]  /*10f0*/  @P0 BRA `(.L_x_14) ;  /* 0x0000000000280947 */ /* 0x000fec0003800000 */
[----:B------:R-:W-:-:S13]  /*1100*/  FSETP.NEU.FTZ.AND P0, PT, |R0|, +INF , PT ;  /* 0x7f8000000000780b */ /* 0x000fda0003f1d200 */
[----:B------:R-:W-:-:S04]  /*1110*/  @P0 FFMA R7, R0, 1.84467440737095516160e+19, RZ ;  /* 0x5f80000000070823 */ /* 0x000fc800000000ff */
[----:B------:R-:W0:Y:S02]  /*1120*/  @P0 MUFU.RSQ R6, R7 ;  /* 0x0000000700060308 */ /* 0x000e240000001400 */
[----:B0-----:R-:W-:Y:S01]  /*1130*/  @P0 FMUL.FTZ R8, R7, R6 ;  /* 0x0000000607080220 */ /* 0x001fe20000410000 */
[----:B------:R-:W-:Y:S01]  /*1140*/  @P0 FMUL.FTZ R10, R6, 0.5 ;  /* 0x3f000000060a0820 */ /* 0x000fe20000410000 */
[----:B------:R-:W-:Y:S02]  /*1150*/  @!P0 MOV R6, R0 ;  /* 0x0000000000068202 */ /* 0x000fe40000000f00 */
[----:B------:R-:W-:-:S04]  /*1160*/  @P0 FADD.FTZ R9, -R8, -RZ ;  /* 0x800000ff08090221 */ /* 0x000fc80000010100 */
[----:B------:R-:W-:-:S04]  /*1170*/  @P0 FFMA R9, R8, R9, R7 ;  /* 0x0000000908090223 */ /* 0x000fc80000000007 */
[----:B------:R-:W-:-:S04]  /*1180*/  @P0 FFMA R9, R9, R10, R8 ;  /* 0x0000000a09090223 */ /* 0x000fc80000000008 */
[----:B------:R-:W-:-:S07]  /*1190*/  @P0 FMUL.FTZ R6, R9, 2.3283064365386962891e-10 ;  /* 0x2f80000009060820 */ /* 0x000fce0000410000 */
.L_x_14:
[----:B------:R-:W-:Y:S01]  /*11a0*/  HFMA2 R7, -RZ, RZ, 0, 0 ;  /* 0x00000000ff077431 */ /* 0x000fe200000001ff */
[----:B------:R-:W-:Y:S02]  /*11b0*/  MOV R0, R6 ;  /* 0x0000000600007202 */ /* 0x000fe40000000f00 */
[----:B------:R-:W-:-:S04]  /*11c0*/  MOV R6, R11 ;  /* 0x0000000b00067202 */ /* 0x000fc80000000f00 */
[----:B------:R-:W-:Y:S05]  /*11d0*/  RET.REL.NODEC R6 `(_Z6chargeP4cell) ;  /* 0xffffffec06887950 */ /* 0x000fea0003c3ffff */
.L_x_15:
[----:B------:R-:W-:-:S00]  /*11e0*/  BRA `(.L_x_15) ;  /* 0xfffffffc00fc7947 */ /* 0x000fc0000383ffff */
[----:B------:R-:W-:-:S00]  /*11f0*/  NOP ;  /* 0x0000000000007918 */ /* 0x000fc00000000000 */
        /* <DEDUP_REMOVED lines=8> */
.L_x_17:


//--------------------- .nv.shared.reserved.0     --------------------------
	.section	.nv.shared.reserved.0,"aw",@nobits
	.weak		__nv_reservedSMEM_offset_0_alias
	.size		__nv_reservedSMEM_offset_0_alias, 0, 64
	.other		__nv_reservedSMEM_offset_0_alias,@"STO_CUDA_RESERVED_SHARED STV_DEFAULT"
__nv_reservedSMEM_offset_0_alias:
	.zero		0
	.zero		64


//--------------------- .nv.constant0._Z6chargeP4cell --------------------------
	.section	.nv.constant0._Z6chargeP4cell,"a",@progbits
	.sectionflags	@""
	.align	4
.nv.constant0._Z6chargeP4cell:
	.zero		904


//--------------------- SYMBOLS --------------------------

	.type		.nv.reservedSmem.offset0,@object
	.size		.nv.reservedSmem.offset0,0x4
